//
// Generated by NVIDIA NVVM Compiler
//
// Compiler Build ID: CL-36424714
// Cuda compilation tools, release 13.0, V13.0.88
// Based on NVVM 20.0.0
//

.version 9.0
.target sm_100
.address_size 64

	// .globl	_Z12axpy_kernel2fPfS_

.visible .entry _Z12axpy_kernel2fPfS_(
	.param .f32 _Z12axpy_kernel2fPfS__param_0,
	.param .u64 .ptr .align 1 _Z12axpy_kernel2fPfS__param_1,
	.param .u64 .ptr .align 1 _Z12axpy_kernel2fPfS__param_2
)
{
	.reg .pred 	%p<4>;
	.reg .b32 	%r<12>;
	.reg .b32 	%f<11>;
	.reg .b64 	%rd<8>;
	.reg .b64 	%fd<20>;

	ld.param.u64 	%rd2, [_Z12axpy_kernel2fPfS__param_1];
	ld.param.u64 	%rd3, [_Z12axpy_kernel2fPfS__param_2];
	cvta.to.global.u64 	%rd4, %rd2;
	cvta.to.global.u64 	%rd5, %rd3;
	mov.u32 	%r1, %ctaid.x;
	mov.u32 	%r2, %ctaid.y;
	mov.u32 	%r3, %nctaid.x;
	mad.lo.s32 	%r4, %r2, %r3, %r1;
	mov.u32 	%r5, %ntid.x;
	mov.u32 	%r6, %ntid.y;
	mov.u32 	%r7, %tid.y;
	mov.u32 	%r9, %tid.x;
	mad.lo.s32 	%r10, %r4, %r6, %r7;
	mad.lo.s32 	%r11, %r10, %r5, %r9;
	mul.wide.s32 	%rd6, %r11, 4;
	add.s64 	%rd1, %rd5, %rd6;
	ld.global.f32 	%f2, [%rd1];
	add.s64 	%rd7, %rd4, %rd6;
	ld.global.f32 	%f3, [%rd7];
	add.f32 	%f4, %f2, %f3;
	cvt.f64.f32 	%fd7, %f4;
	add.f64 	%fd8, %fd7, 0d3FF199999999999A;
	cvt.rn.f32.f64 	%f1, %fd8;
	cvt.f64.f32 	%fd1, %f2;
	cvt.f64.f32 	%fd2, %f3;
	mul.f64 	%fd9, %fd2, 0d3FD0000000000000;
	fma.rn.f64 	%fd3, %fd1, 0d3FE0000000000000, %fd9;
	setp.gt.u32 	%p1, %r9, 7;
	setp.lt.u32 	%p2, %r7, 5;
	and.pred  	%p3, %p1, %p2;
	@%p3 bra 	$L__BB0_2;
	cvt.f64.f32 	%fd15, %f1;
	fma.rn.f64 	%fd19, %fd15, 0d400921CAC083126F, 0d3FF0000000000000;
	bra.uni 	$L__BB0_3;
$L__BB0_2:
	add.f64 	%fd10, %fd3, 0d3FF0000000000000;
	cvt.rn.f32.f64 	%f5, %fd10;
	mul.f32 	%f6, %f1, %f5;
	cvt.f64.f32 	%fd11, %f6;
	cvt.f64.f32 	%fd12, %f5;
	mul.f64 	%fd13, %fd12, 0d3FECCCCCCCCCCCCD;
	cvt.rn.f32.f64 	%f7, %fd13;
	add.f32 	%f8, %f7, %f5;
	cvt.f64.f32 	%fd14, %f8;
	fma.rn.f64 	%fd19, %fd11, 0d3FE0000000000000, %fd14;
$L__BB0_3:
	cvt.rn.f32.f64 	%f9, %fd19;
	cvt.f64.f32 	%fd16, %f9;
	fma.rn.f64 	%fd17, %fd2, 0d3FFAB851EB851EB8, %fd16;
	add.f64 	%fd18, %fd17, %fd1;
	cvt.rn.f32.f64 	%f10, %fd18;
	st.global.f32 	[%rd1], %f10;
	ret;

}
	// .globl	_Z12axpy_kernel1fPfS_
.visible .entry _Z12axpy_kernel1fPfS_(
	.param .f32 _Z12axpy_kernel1fPfS__param_0,
	.param .u64 .ptr .align 1 _Z12axpy_kernel1fPfS__param_1,
	.param .u64 .ptr .align 1 _Z12axpy_kernel1fPfS__param_2
)
{
	.reg .pred 	%p<2>;
	.reg .b32 	%r<11>;
	.reg .b32 	%f<10>;
	.reg .b64 	%rd<12>;
	.reg .b64 	%fd<5>;

	ld.param.f32 	%f4, [_Z12axpy_kernel1fPfS__param_0];
	ld.param.u64 	%rd5, [_Z12axpy_kernel1fPfS__param_1];
	ld.param.u64 	%rd4, [_Z12axpy_kernel1fPfS__param_2];
	cvta.to.global.u64 	%rd6, %rd5;
	mov.u32 	%r1, %ctaid.x;
	mov.u32 	%r2, %ctaid.y;
	mov.u32 	%r3, %nctaid.x;
	mad.lo.s32 	%r4, %r2, %r3, %r1;
	mov.u32 	%r5, %ntid.x;
	mov.u32 	%r6, %ntid.y;
	mov.u32 	%r7, %tid.y;
	mov.u32 	%r8, %tid.x;
	mad.lo.s32 	%r9, %r4, %r6, %r7;
	mad.lo.s32 	%r10, %r9, %r5, %r8;
	cvt.s64.s32 	%rd1, %r10;
	mul.wide.s32 	%rd7, %r10, 4;
	add.s64 	%rd8, %rd6, %rd7;
	ld.global.f32 	%f1, [%rd8];
	setp.lt.s32 	%p1, %r10, 3;
	@%p1 bra 	$L__BB1_2;
	mov.f32 	%f9, 0f42C60000;
	bra.uni 	$L__BB1_3;
$L__BB1_2:
	cvt.f64.f32 	%fd1, %f4;
	mul.f64 	%fd2, %fd1, 0d3FECCCCCCCCCCCCD;
	cvt.rn.f32.f64 	%f5, %fd2;
	add.f32 	%f9, %f5, 0f4479C000;
$L__BB1_3:
	cvta.to.global.u64 	%rd9, %rd4;
	shl.b64 	%rd10, %rd1, 2;
	add.s64 	%rd11, %rd9, %rd10;
	cvt.f64.f32 	%fd3, %f1;
	mul.f64 	%fd4, %fd3, 0d3FD3333333333333;
	cvt.rn.f32.f64 	%f7, %fd4;
	add.f32 	%f8, %f9, %f7;
	st.global.f32 	[%rd11], %f8;
	ret;

}


// ===== COMPILED SASS (sm_100) =====

	.target	sm_100

	.elftype	@"ET_EXEC"


//--------------------- .note.nv.tkinfo           --------------------------
	.section	.note.nv.tkinfo,"",@"SHT_NOTE"
	.sectionflags	@"SHF_NOTE_NV_TKINFO"
	.tkinfo
        /*0018*/ 	.word	0x00000002
        /*0030*/ 	.string	""
        /*0030*/ 	.string	"ptxas"
        /*0030*/ 	.string	"Cuda compilation tools, release 13.0, V13.0.88"
        /*0030*/ 	.string	"Build cuda_13.0.r13.0/compiler.36424714_0"
        /*0030*/ 	.string	"-arch sm_100 -m 64 "



//--------------------- .note.nv.cuinfo           --------------------------
	.section	.note.nv.cuinfo,"",@"SHT_NOTE"
	.sectionflags	@"SHF_NOTE_NV_CUINFO"
        /*0018*/ 	.short	0x0002
        /*001a*/ 	.short	0x0064
        /*001c*/ 	.short	0x0082
	.zero		2


//--------------------- .nv.info                  --------------------------
	.section	.nv.info,"",@"SHT_CUDA_INFO"
	.align	4


	//----- nvinfo : EIATTR_REGCOUNT
	.align		4
        /*0000*/ 	.byte	0x04, 0x2f
        /*0002*/ 	.short	(.L_1 - .L_0)
	.align		4
.L_0:
        /*0004*/ 	.word	index@(_Z12axpy_kernel2fPfS_)
        /*0008*/ 	.word	0x00000016


	//----- nvinfo : EIATTR_FRAME_SIZE
	.align		4
.L_1:
        /*000c*/ 	.byte	0x04, 0x11
        /*000e*/ 	.short	(.L_3 - .L_2)
	.align		4
.L_2:
        /*0010*/ 	.word	index@(_Z12axpy_kernel2fPfS_)
        /*0014*/ 	.word	0x00000000


	//----- nvinfo : EIATTR_REGCOUNT
	.align		4
.L_3:
        /*0018*/ 	.byte	0x04, 0x2f
        /*001a*/ 	.short	(.L_5 - .L_4)
	.align		4
.L_4:
        /*001c*/ 	.word	index@(_Z12axpy_kernel1fPfS_)
        /*0020*/ 	.word	0x0000000f


	//----- nvinfo : EIATTR_FRAME_SIZE
	.align		4
.L_5:
        /*0024*/ 	.byte	0x04, 0x11
        /*0026*/ 	.short	(.L_7 - .L_6)
	.align		4
.L_6:
        /*0028*/ 	.word	index@(_Z12axpy_kernel1fPfS_)
        /*002c*/ 	.word	0x00000000


	//----- nvinfo : EIATTR_MIN_STACK_SIZE
	.align		4
.L_7:
        /*0030*/ 	.byte	0x04, 0x12
        /*0032*/ 	.short	(.L_9 - .L_8)
	.align		4
.L_8:
        /*0034*/ 	.word	index@(_Z12axpy_kernel1fPfS_)
        /*0038*/ 	.word	0x00000000


	//----- nvinfo : EIATTR_MIN_STACK_SIZE
	.align		4
.L_9:
        /*003c*/ 	.byte	0x04, 0x12
        /*003e*/ 	.short	(.L_11 - .L_10)
	.align		4
.L_10:
        /*0040*/ 	.word	index@(_Z12axpy_kernel2fPfS_)
        /*0044*/ 	.word	0x00000000
.L_11:


//--------------------- .nv.compat                --------------------------
	.section	.nv.compat,"",@"SHT_CUDA_COMPAT_INFO"
	.align	4
        /*0000*/ 	.byte	0x02, 0x09, 0x00, 0x00, 0x02, 0x02, 0x01, 0x00, 0x02, 0x05, 0x05, 0x00, 0x03, 0x07, 0x01, 0x01
        /*0010*/ 	.byte	0x02, 0x03, 0x00, 0x00, 0x02, 0x06, 0x01, 0x00, 0x04, 0x0b, 0x08, 0x00, 0x01, 0x00, 0x00, 0x00
        /*0020*/ 	.byte	0x00, 0x00, 0x00, 0x00


//--------------------- .nv.info._Z12axpy_kernel1fPfS_ --------------------------
	.section	.nv.info._Z12axpy_kernel1fPfS_,"",@"SHT_CUDA_INFO"
	.sectionflags	@""
	.align	4


	//----- nvinfo : EIATTR_CUDA_API_VERSION
	.align		4
        /*0000*/ 	.byte	0x04, 0x37
        /*0002*/ 	.short	(.L_13 - .L_12)
.L_12:
        /*0004*/ 	.word	0x00000082


	//----- nvinfo : EIATTR_KPARAM_INFO
	.align		4
.L_13:
        /*0008*/ 	.byte	0x04, 0x17
        /*000a*/ 	.short	(.L_15 - .L_14)
.L_14:
        /*000c*/ 	.word	0x00000000
        /*0010*/ 	.short	0x0002
        /*0012*/ 	.short	0x0010
        /*0014*/ 	.byte	0x00, 0xf5, 0x21, 0x00


	//----- nvinfo : EIATTR_KPARAM_INFO
	.align		4
.L_15:
        /*0018*/ 	.byte	0x04, 0x17
        /*001a*/ 	.short	(.L_17 - .L_16)
.L_16:
        /*001c*/ 	.word	0x00000000
        /*0020*/ 	.short	0x0001
        /*0022*/ 	.short	0x0008
        /*0024*/ 	.byte	0x00, 0xf5, 0x21, 0x00


	//----- nvinfo : EIATTR_KPARAM_INFO
	.align		4
.L_17:
        /*0028*/ 	.byte	0x04, 0x17
        /*002a*/ 	.short	(.L_19 - .L_18)
.L_18:
        /*002c*/ 	.word	0x00000000
        /*0030*/ 	.short	0x0000
        /*0032*/ 	.short	0x0000
        /*0034*/ 	.byte	0x00, 0xf0, 0x11, 0x00


	//----- nvinfo : EIATTR_SPARSE_MMA_MASK
	.align		4
.L_19:
        /*0038*/ 	.byte	0x03, 0x50
        /*003a*/ 	.short	0x0000


	//----- nvinfo : EIATTR_MAXREG_COUNT
	.align		4
        /*003c*/ 	.byte	0x03, 0x1b
        /*003e*/ 	.short	0x00ff


	//----- nvinfo : EIATTR_MERCURY_ISA_VERSION
	.align		4
        /*0040*/ 	.byte	0x03, 0x5f
        /*0042*/ 	.short	0x0101


	//----- nvinfo : EIATTR_VRC_CTA_INIT_COUNT
	.align		4
        /*0044*/ 	.byte	0x02, 0x4a
	.zero		1
	.zero		1


	//----- nvinfo : EIATTR_EXIT_INSTR_OFFSETS
	.align		4
        /*0048*/ 	.byte	0x04, 0x1c
        /*004a*/ 	.short	(.L_21 - .L_20)


	//   ....[0]....
.L_20:
        /*004c*/ 	.word	0x00000230


	//----- nvinfo : EIATTR_CBANK_PARAM_SIZE
	.align		4
.L_21:
        /*0050*/ 	.byte	0x03, 0x19
        /*0052*/ 	.short	0x0018


	//----- nvinfo : EIATTR_PARAM_CBANK
	.align		4
        /*0054*/ 	.byte	0x04, 0x0a
        /*0056*/ 	.short	(.L_23 - .L_22)
	.align		4
.L_22:
        /*0058*/ 	.word	index@(.nv.constant0._Z12axpy_kernel1fPfS_)
        /*005c*/ 	.short	0x0380
        /*005e*/ 	.short	0x0018


	//----- nvinfo : EIATTR_SW_WAR
	.align		4
.L_23:
        /*0060*/ 	.byte	0x04, 0x36
        /*0062*/ 	.short	(.L_25 - .L_24)
.L_24:
        /*0064*/ 	.word	0x00000008
.L_25:


//--------------------- .nv.info._Z12axpy_kernel2fPfS_ --------------------------
	.section	.nv.info._Z12axpy_kernel2fPfS_,"",@"SHT_CUDA_INFO"
	.sectionflags	@""
	.align	4


	//----- nvinfo : EIATTR_CUDA_API_VERSION
	.align		4
        /*0000*/ 	.byte	0x04, 0x37
        /*0002*/ 	.short	(.L_27 - .L_26)
.L_26:
        /*0004*/ 	.word	0x00000082


	//----- nvinfo : EIATTR_KPARAM_INFO
	.align		4
.L_27:
        /*0008*/ 	.byte	0x04, 0x17
        /*000a*/ 	.short	(.L_29 - .L_28)
.L_28:
        /*000c*/ 	.word	0x00000000
        /*0010*/ 	.short	0x0002
        /*0012*/ 	.short	0x0010
        /*0014*/ 	.byte	0x00, 0xf5, 0x21, 0x00


	//----- nvinfo : EIATTR_KPARAM_INFO
	.align		4
.L_29:
        /*0018*/ 	.byte	0x04, 0x17
        /*001a*/ 	.short	(.L_31 - .L_30)
.L_30:
        /*001c*/ 	.word	0x00000000
        /*0020*/ 	.short	0x0001
        /*0022*/ 	.short	0x0008
        /*0024*/ 	.byte	0x00, 0xf5, 0x21, 0x00


	//----- nvinfo : EIATTR_KPARAM_INFO
	.align		4
.L_31:
        /*0028*/ 	.byte	0x04, 0x17
        /*002a*/ 	.short	(.L_33 - .L_32)
.L_32:
        /*002c*/ 	.word	0x00000000
        /*0030*/ 	.short	0x0000
        /*0032*/ 	.short	0x0000
        /*0034*/ 	.byte	0x00, 0xf0, 0x11, 0x00


	//----- nvinfo : EIATTR_SPARSE_MMA_MASK
	.align		4
.L_33:
        /*0038*/ 	.byte	0x03, 0x50
        /*003a*/ 	.short	0x0000


	//----- nvinfo : EIATTR_MAXREG_COUNT
	.align		4
        /*003c*/ 	.byte	0x03, 0x1b
        /*003e*/ 	.short	0x00ff


	//----- nvinfo : EIATTR_MERCURY_ISA_VERSION
	.align		4
        /*0040*/ 	.byte	0x03, 0x5f
        /*0042*/ 	.short	0x0101


	//----- nvinfo : EIATTR_VRC_CTA_INIT_COUNT
	.align		4
        /*0044*/ 	.byte	0x02, 0x4a
	.zero		1
	.zero		1


	//----- nvinfo : EIATTR_EXIT_INSTR_OFFSETS
	.align		4
        /*0048*/ 	.byte	0x04, 0x1c
        /*004a*/ 	.short	(.L_35 - .L_34)


	//   ....[0]....
.L_34:
        /*004c*/ 	.word	0x00000360


	//----- nvinfo : EIATTR_CBANK_PARAM_SIZE
	.align		4
.L_35:
        /*0050*/ 	.byte	0x03, 0x19
        /*0052*/ 	.short	0x0018


	//----- nvinfo : EIATTR_PARAM_CBANK
	.align		4
        /*0054*/ 	.byte	0x04, 0x0a
        /*0056*/ 	.short	(.L_37 - .L_36)
	.align		4
.L_36:
        /*0058*/ 	.word	index@(.nv.constant0._Z12axpy_kernel2fPfS_)
        /*005c*/ 	.short	0x0380
        /*005e*/ 	.short	0x0018


	//----- nvinfo : EIATTR_SW_WAR
	.align		4
.L_37:
        /*0060*/ 	.byte	0x04, 0x36
        /*0062*/ 	.short	(.L_39 - .L_38)
.L_38:
        /*0064*/ 	.word	0x00000008
.L_39:


//--------------------- .nv.callgraph             --------------------------
	.section	.nv.callgraph,"",@"SHT_CUDA_CALLGRAPH"
	.align	4
	.sectionentsize	8
	.align		4
        /*0000*/ 	.word	0x00000000
	.align		4
        /*0004*/ 	.word	0xffffffff
	.align		4
        /*0008*/ 	.word	0x00000000
	.align		4
        /*000c*/ 	.word	0xfffffffe
	.align		4
        /*0010*/ 	.word	0x00000000
	.align		4
        /*0014*/ 	.word	0xfffffffd
	.align		4
        /*0018*/ 	.word	0x00000000
	.align		4
        /*001c*/ 	.word	0xfffffffc


//--------------------- .text._Z12axpy_kernel1fPfS_ --------------------------
	.section	.text._Z12axpy_kernel1fPfS_,"ax",@progbits
	.align	128
        .global         _Z12axpy_kernel1fPfS_
        .type           _Z12axpy_kernel1fPfS_,@function
        .size           _Z12axpy_kernel1fPfS_,(.L_x_2 - _Z12axpy_kernel1fPfS_)
        .other          _Z12axpy_kernel1fPfS_,@"STO_CUDA_ENTRY STV_DEFAULT"
_Z12axpy_kernel1fPfS_:
.text._Z12axpy_kernel1fPfS_:
[----:B------:R-:W-:Y:S01]  /*0000*/  LDC R1, c[0x0][0x37c] ;  /* 0x0000df00ff017b82 */ /* 0x000fe20000000800 */
[----:B------:R-:W0:Y:S07]  /*0010*/  S2R R5, SR_TID.Y ;  /* 0x0000000000057919 */ /* 0x000e2e0000002200 */
[----:B------:R-:W-:Y:S01]  /*0020*/  S2UR UR4, SR_CTAID.X ;  /* 0x00000000000479c3 */ /* 0x000fe20000002500 */
[----:B------:R-:W1:Y:S01]  /*0030*/  LDCU UR6, c[0x0][0x370] ;  /* 0x00006e00ff0677ac */ /* 0x000e620008000800 */
[----:B------:R-:W2:Y:S01]  /*0040*/  S2R R11, SR_TID.X ;  /* 0x00000000000b7919 */ /* 0x000ea20000002100 */
[----:B------:R-:W2:Y:S05]  /*0050*/  LDCU UR8, c[0x0][0x360] ;  /* 0x00006c00ff0877ac */ /* 0x000eaa0008000800 */
[----:B------:R-:W1:Y:S08]  /*0060*/  S2UR UR5, SR_CTAID.Y ;  /* 0x00000000000579c3 */ /* 0x000e700000002600 */
[----:B------:R-:W0:Y:S08]  /*0070*/  LDC R0, c[0x0][0x364] ;  /* 0x0000d900ff007b82 */ /* 0x000e300000000800 */
[----:B------:R-:W3:Y:S01]  /*0080*/  LDC.64 R2, c[0x0][0x388] ;  /* 0x0000e200ff027b82 */ /* 0x000ee20000000a00 */
[----:B-1----:R-:W-:Y:S01]  /*0090*/  UIMAD UR4, UR5, UR6, UR4 ;  /* 0x00000006050472a4 */ /* 0x002fe2000f8e0204 */
[----:B------:R-:W1:Y:S05]  /*00a0*/  LDCU.64 UR6, c[0x0][0x358] ;  /* 0x00006b00ff0677ac */ /* 0x000e6a0008000a00 */
[----:B0-----:R-:W-:Y:S01]  /*00b0*/  IMAD R0, R0, UR4, R5 ;  /* 0x0000000400007c24 */ /* 0x001fe2000f8e0205 */
[----:B------:R-:W-:-:S04]  /*00c0*/  UMOV UR9, 0x3fd33333 ;  /* 0x3fd3333300097882 */ /* 0x000fc80000000000 */
[----:B------:R-:W0:Y:S01]  /*00d0*/  LDCU.64 UR4, c[0x0][0x390] ;  /* 0x00007200ff0477ac */ /* 0x000e220008000a00 */
[----:B--2---:R-:W-:-:S04]  /*00e0*/  IMAD R11, R0, UR8, R11 ;  /* 0x00000008000b7c24 */ /* 0x004fc8000f8e020b */
[----:B---3--:R-:W-:-:S05]  /*00f0*/  IMAD.WIDE R2, R11, 0x4, R2 ;  /* 0x000000040b027825 */ /* 0x008fca00078e0202 */
[----:B-1----:R0:W2:Y:S01]  /*0100*/  LDG.E R0, desc[UR6][R2.64] ;  /* 0x0000000602007981 */ /* 0x0020a2000c1e1900 */
[C---:B------:R-:W-:Y:S01]  /*0110*/  ISETP.GE.AND P0, PT, R11.reuse, 0x3, PT ;  /* 0x000000030b00780c */ /* 0x040fe20003f06270 */
[----:B------:R-:W-:Y:S01]  /*0120*/  UMOV UR8, 0x33333333 ;  /* 0x3333333300087882 */ /* 0x000fe20000000000 */
[----:B------:R-:W-:Y:S02]  /*0130*/  SHF.R.S32.HI R10, RZ, 0x1f, R11 ;  /* 0x0000001fff0a7819 */ /* 0x000fe4000001140b */
[----:B0-----:R-:W-:-:S09]  /*0140*/  LEA R2, P1, R11, UR4, 0x2 ;  /* 0x000000040b027c11 */ /* 0x001fd2000f8210ff */
[----:B------:R-:W0:Y:S01]  /*0150*/  @!P0 LDC R12, c[0x0][0x380] ;  /* 0x0000e000ff0c8b82 */ /* 0x000e220000000800 */
[----:B------:R-:W-:Y:S02]  /*0160*/  @!P0 MOV R8, 0xcccccccd ;  /* 0xcccccccd00088802 */ /* 0x000fe40000000f00 */
[----:B------:R-:W-:Y:S02]  /*0170*/  @!P0 MOV R9, 0x3feccccc ;  /* 0x3feccccc00098802 */ /* 0x000fe40000000f00 */
[----:B------:R-:W-:Y:S01]  /*0180*/  LEA.HI.X R3, R11, UR5, R10, 0x2, P1 ;  /* 0x000000050b037c11 */ /* 0x000fe200088f140a */
[----:B0-----:R-:W0:Y:S03]  /*0190*/  @!P0 F2F.F64.F32 R4, R12 ;  /* 0x0000000c00048310 */ /* 0x001e260000201800 */
[----:B0-----:R-:W-:Y:S01]  /*01a0*/  @!P0 DMUL R4, R4, R8 ;  /* 0x0000000804048228 */ /* 0x001fe20000000000 */
[----:B------:R-:W-:-:S09]  /*01b0*/  @P0 MOV R8, 0x42c60000 ;  /* 0x42c6000000080802 */ /* 0x000fd20000000f00 */
[----:B------:R-:W0:Y:S02]  /*01c0*/  @!P0 F2F.F32.F64 R4, R4 ;  /* 0x0000000400048310 */ /* 0x000e240000301000 */
[----:B0-----:R-:W-:-:S06]  /*01d0*/  @!P0 FADD R8, R4, 999 ;  /* 0x4479c00004088421 */ /* 0x001fcc0000000000 */
[----:B--2---:R-:W0:Y:S02]  /*01e0*/  F2F.F64.F32 R6, R0 ;  /* 0x0000000000067310 */ /* 0x004e240000201800 */
[----:B0-----:R-:W-:-:S10]  /*01f0*/  DMUL R6, R6, UR8 ;  /* 0x0000000806067c28 */ /* 0x001fd40008000000 */
[----:B------:R-:W0:Y:S02]  /*0200*/  F2F.F32.F64 R7, R6 ;  /* 0x0000000600077310 */ /* 0x000e240000301000 */
[----:B0-----:R-:W-:-:S05]  /*0210*/  FADD R9, R7, R8 ;  /* 0x0000000807097221 */ /* 0x001fca0000000000 */
[----:B------:R-:W-:Y:S01]  /*0220*/  STG.E desc[UR6][R2.64], R9 ;  /* 0x0000000902007986 */ /* 0x000fe2000c101906 */
[----:B------:R-:W-:Y:S05]  /*0230*/  EXIT ;  /* 0x000000000000794d */ /* 0x000fea0003800000 */
.L_x_0:
[----:B------:R-:W-:-:S00]  /*0240*/  BRA `(.L_x_0) ;  /* 0xfffffffc00fc7947 */ /* 0x000fc0000383ffff */
[----:B------:R-:W-:-:S00]  /*0250*/  NOP ;  /* 0x0000000000007918 */ /* 0x000fc00000000000 */
        /* <DEDUP_REMOVED lines=10> */
.L_x_2:


//--------------------- .text._Z12axpy_kernel2fPfS_ --------------------------
	.section	.text._Z12axpy_kernel2fPfS_,"ax",@progbits
	.align	128
        .global         _Z12axpy_kernel2fPfS_
        .type           _Z12axpy_kernel2fPfS_,@function
        .size           _Z12axpy_kernel2fPfS_,(.L_x_3 - _Z12axpy_kernel2fPfS_)
        .other          _Z12axpy_kernel2fPfS_,@"STO_CUDA_ENTRY STV_DEFAULT"
_Z12axpy_kernel2fPfS_:
.text._Z12axpy_kernel2fPfS_:
        /* <DEDUP_REMOVED lines=8> */
[----:B------:R-:W3:Y:S08]  /*0080*/  LDC.64 R8, c[0x0][0x388] ;  /* 0x0000e200ff087b82 */ /* 0x000ef00000000a00 */
[----:B------:R-:W4:Y:S01]  /*0090*/  LDC.64 R2, c[0x0][0x390] ;  /* 0x0000e400ff027b82 */ /* 0x000f220000000a00 */
[----:B-1----:R-:W-:Y:S01]  /*00a0*/  UIMAD UR4, UR5, UR6, UR4 ;  /* 0x00000006050472a4 */ /* 0x002fe2000f8e0204 */
[----:B------:R-:W1:Y:S05]  /*00b0*/  LDCU.64 UR6, c[0x0][0x358] ;  /* 0x00006b00ff0677ac */ /* 0x000e6a0008000a00 */
[----:B0-----:R-:W-:-:S04]  /*00c0*/  IMAD R0, R0, UR4, R11 ;  /* 0x0000000400007c24 */ /* 0x001fc8000f8e020b */
[----:B--2---:R-:W-:-:S04]  /*00d0*/  IMAD R5, R0, UR8, R13 ;  /* 0x0000000800057c24 */ /* 0x004fc8000f8e020d */
[----:B---3--:R-:W-:-:S05]  /*00e0*/  IMAD.WIDE R8, R5, 0x4, R8 ;  /* 0x0000000405087825 */ /* 0x008fca00078e0208 */
[----:B-1----:R-:W2:Y:S01]  /*00f0*/  LDG.E R15, desc[UR6][R8.64] ;  /* 0x00000006080f7981 */ /* 0x002ea2000c1e1900 */
[----:B----4-:R-:W-:-:S05]  /*0100*/  IMAD.WIDE R2, R5, 0x4, R2 ;  /* 0x0000000405027825 */ /* 0x010fca00078e0202 */
[----:B------:R-:W3:Y:S01]  /*0110*/  LDG.E R0, desc[UR6][R2.64] ;  /* 0x0000000602007981 */ /* 0x000ee2000c1e1900 */
[----:B------:R-:W-:Y:S01]  /*0120*/  ISETP.GE.U32.AND P0, PT, R11, 0x5, PT ;  /* 0x000000050b00780c */ /* 0x000fe20003f06070 */
[----:B------:R-:W-:Y:S01]  /*0130*/  UMOV UR4, 0x9999999a ;  /* 0x9999999a00047882 */ /* 0x000fe20000000000 */
[----:B------:R-:W-:Y:S02]  /*0140*/  UMOV UR5, 0x3ff19999 ;  /* 0x3ff1999900057882 */ /* 0x000fe40000000000 */
[----:B------:R-:W-:-:S13]  /*0150*/  ISETP.GT.U32.AND P0, PT, R13, 0x7, !P0 ;  /* 0x000000070d00780c */ /* 0x000fda0004704070 */
[----:B------:R-:W-:Y:S02]  /*0160*/  @P0 MOV R14, 0xcccccccd ;  /* 0xcccccccd000e0802 */ /* 0x000fe40000000f00 */
[----:B------:R-:W-:Y:S02]  /*0170*/  @!P0 MOV R18, 0xc083126f ;  /* 0xc083126f00128802 */ /* 0x000fe40000000f00 */
[----:B------:R-:W-:Y:S01]  /*0180*/  @!P0 MOV R19, 0x400921ca ;  /* 0x400921ca00138802 */ /* 0x000fe20000000f00 */
[----:B--2---:R0:W1:Y:S08]  /*0190*/  F2F.F64.F32 R6, R15 ;  /* 0x0000000f00067310 */ /* 0x0040700000201800 */
[----:B---3--:R-:W2:Y:S01]  /*01a0*/  F2F.F64.F32 R4, R0 ;  /* 0x0000000000047310 */ /* 0x008ea20000201800 */
[----:B------:R-:W-:Y:S01]  /*01b0*/  FADD R16, R0, R15 ;  /* 0x0000000f00107221 */ /* 0x000fe20000000000 */
[----:B0-----:R-:W-:Y:S01]  /*01c0*/  @P0 MOV R15, 0x3feccccc ;  /* 0x3feccccc000f0802 */ /* 0x001fe20000000f00 */
[----:B-1----:R-:W-:-:S05]  /*01d0*/  DMUL R10, R6, 0.25 ;  /* 0x3fd00000060a7828 */ /* 0x002fca0000000000 */
[----:B------:R-:W0:Y:S03]  /*01e0*/  F2F.F64.F32 R8, R16 ;  /* 0x0000001000087310 */ /* 0x000e260000201800 */
[----:B--2---:R-:W-:-:S08]  /*01f0*/  DFMA R10, R4, 0.5, R10 ;  /* 0x3fe00000040a782b */ /* 0x004fd0000000000a */
[----:B------:R-:W-:Y:S02]  /*0200*/  @P0 DADD R12, R10, 1 ;  /* 0x3ff000000a0c0429 */ /* 0x000fe40000000000 */
[----:B0-----:R-:W-:Y:S01]  /*0210*/  DADD R8, R8, UR4 ;  /* 0x0000000408087e29 */ /* 0x001fe20008000000 */
[----:B------:R-:W-:Y:S01]  /*0220*/  UMOV UR4, 0xeb851eb8 ;  /* 0xeb851eb800047882 */ /* 0x000fe20000000000 */
[----:B------:R-:W-:Y:S02]  /*0230*/  UMOV UR5, 0x3ffab851 ;  /* 0x3ffab85100057882 */ /* 0x000fe40000000000 */
[----:B------:R-:W0:Y:S08]  /*0240*/  @P0 F2F.F32.F64 R17, R12 ;  /* 0x0000000c00110310 */ /* 0x000e300000301000 */
[----:B------:R-:W1:Y:S08]  /*0250*/  F2F.F32.F64 R0, R8 ;  /* 0x0000000800007310 */ /* 0x000e700000301000 */
[----:B0-----:R-:W0:Y:S01]  /*0260*/  @P0 F2F.F64.F32 R10, R17 ;  /* 0x00000011000a0310 */ /* 0x001e220000201800 */
[----:B-1----:R-:W-:-:S07]  /*0270*/  @P0 FMUL R12, R0, R17 ;  /* 0x00000011000c0220 */ /* 0x002fce0000400000 */
[----:B------:R-:W-:Y:S01]  /*0280*/  @P0 F2F.F64.F32 R12, R12 ;  /* 0x0000000c000c0310 */ /* 0x000fe20000201800 */
[----:B0-----:R-:W-:-:S07]  /*0290*/  @P0 DMUL R14, R10, R14 ;  /* 0x0000000e0a0e0228 */ /* 0x001fce0000000000 */
[----:B------:R-:W0:Y:S08]  /*02a0*/  @!P0 F2F.F64.F32 R10, R0 ;  /* 0x00000000000a8310 */ /* 0x000e300000201800 */
[----:B------:R-:W1:Y:S01]  /*02b0*/  @P0 F2F.F32.F64 R14, R14 ;  /* 0x0000000e000e0310 */ /* 0x000e620000301000 */
[----:B0-----:R-:W-:Y:S01]  /*02c0*/  @!P0 DFMA R10, R10, R18, 1 ;  /* 0x3ff000000a0a842b */ /* 0x001fe20000000012 */
[----:B-1----:R-:W-:-:S06]  /*02d0*/  @P0 FADD R16, R17, R14 ;  /* 0x0000000e11100221 */ /* 0x002fcc0000000000 */
[----:B------:R-:W0:Y:S02]  /*02e0*/  @P0 F2F.F64.F32 R16, R16 ;  /* 0x0000001000100310 */ /* 0x000e240000201800 */
[----:B0-----:R-:W-:-:S10]  /*02f0*/  @P0 DFMA R10, R12, 0.5, R16 ;  /* 0x3fe000000c0a082b */ /* 0x001fd40000000010 */
[----:B------:R-:W0:Y:S08]  /*0300*/  F2F.F32.F64 R10, R10 ;  /* 0x0000000a000a7310 */ /* 0x000e300000301000 */
[----:B0-----:R-:W0:Y:S02]  /*0310*/  F2F.F64.F32 R8, R10 ;  /* 0x0000000a00087310 */ /* 0x001e240000201800 */
[----:B0-----:R-:W-:-:S08]  /*0320*/  DFMA R8, R6, UR4, R8 ;  /* 0x0000000406087c2b */ /* 0x001fd00008000008 */
[----:B------:R-:W-:-:S10]  /*0330*/  DADD R8, R4, R8 ;  /* 0x0000000004087229 */ /* 0x000fd40000000008 */
[----:B------:R-:W0:Y:S02]  /*0340*/  F2F.F32.F64 R9, R8 ;  /* 0x0000000800097310 */ /* 0x000e240000301000 */
[----:B0-----:R-:W-:Y:S01]  /*0350*/  STG.E desc[UR6][R2.64], R9 ;  /* 0x0000000902007986 */ /* 0x001fe2000c101906 */
[----:B------:R-:W-:Y:S05]  /*0360*/  EXIT ;  /* 0x000000000000794d */ /* 0x000fea0003800000 */
.L_x_1:
        /* <DEDUP_REMOVED lines=9> */
.L_x_3:


//--------------------- .nv.shared.reserved.0     --------------------------
	.section	.nv.shared.reserved.0,"aw",@nobits
	.weak		__nv_reservedSMEM_offset_0_alias
	.size		__nv_reservedSMEM_offset_0_alias, 0, 64
	.other		__nv_reservedSMEM_offset_0_alias,@"STO_CUDA_RESERVED_SHARED STV_DEFAULT"
__nv_reservedSMEM_offset_0_alias:
	.zero		0
	.zero		64


//--------------------- .nv.constant0._Z12axpy_kernel1fPfS_ --------------------------
	.section	.nv.constant0._Z12axpy_kernel1fPfS_,"a",@progbits
	.sectionflags	@""
	.align	4
.nv.constant0._Z12axpy_kernel1fPfS_:
	.zero		920


//--------------------- .nv.constant0._Z12axpy_kernel2fPfS_ --------------------------
	.section	.nv.constant0._Z12axpy_kernel2fPfS_,"a",@progbits
	.sectionflags	@""
	.align	4
.nv.constant0._Z12axpy_kernel2fPfS_:
	.zero		920


//--------------------- SYMBOLS --------------------------

	.type		.nv.reservedSmem.offset0,@object
	.size		.nv.reservedSmem.offset0,0x4
